	.headerflags	@"EF_CUDA_TEXMODE_UNIFIED EF_CUDA_64BIT_ADDRESS EF_CUDA_ACCELERATORS EF_CUDA_SM90 EF_CUDA_VIRTUAL_SM(EF_CUDA_SM90)"
	.elftype	@"ET_EXEC"


//--------------------- .nv.info                  --------------------------
	.section	.nv.info,"",@"SHT_CUDA_INFO"
	.align	4


	//----- nvinfo : EIATTR_REGCOUNT
	.align		4
        /*0000*/ 	.byte	0x04, 0x2f
        /*0002*/ 	.short	(.L_1 - .L_0)
	.align		4
.L_0:
        /*0004*/ 	.word	index@(triton_poi_fused_convolution_relu_7)
        /*0008*/ 	.word	0x0000000e


	//----- nvinfo : EIATTR_MIN_STACK_SIZE
	.align		4
.L_1:
        /*000c*/ 	.byte	0x04, 0x12
        /*000e*/ 	.short	(.L_3 - .L_2)
	.align		4
.L_2:
        /*0010*/ 	.word	index@(triton_poi_fused_convolution_relu_7)
        /*0014*/ 	.word	0x00000000


	//----- nvinfo : EIATTR_FRAME_SIZE
	.align		4
.L_3:
        /*0018*/ 	.byte	0x04, 0x11
        /*001a*/ 	.short	(.L_5 - .L_4)
	.align		4
.L_4:
        /*001c*/ 	.word	index@(triton_poi_fused_convolution_relu_7)
        /*0020*/ 	.word	0x00000000


	//----- nvinfo : EIATTR_MIN_STACK_SIZE
	.align		4
.L_5:
        /*0024*/ 	.byte	0x04, 0x12
        /*0026*/ 	.short	(.L_7 - .L_6)
	.align		4
.L_6:
        /*0028*/ 	.word	index@(triton_poi_fused_convolution_relu_7)
        /*002c*/ 	.word	0x00000000
.L_7:


//--------------------- .nv.info.triton_poi_fused_convolution_relu_7 --------------------------
	.section	.nv.info.triton_poi_fused_convolution_relu_7,"",@"SHT_CUDA_INFO"
	.sectionflags	@""
	.align	4


	//----- nvinfo : EIATTR_CUDA_API_VERSION
	.align		4
        /*0000*/ 	.byte	0x04, 0x37
        /*0002*/ 	.short	(.L_9 - .L_8)
.L_8:
        /*0004*/ 	.word	0x0000007c


	//----- nvinfo : EIATTR_KPARAM_INFO
	.align		4
.L_9:
        /*0008*/ 	.byte	0x04, 0x17
        /*000a*/ 	.short	(.L_11 - .L_10)
.L_10:
        /*000c*/ 	.word	0x00000000
        /*0010*/ 	.short	0x0002
        /*0012*/ 	.short	0x0010
        /*0014*/ 	.byte	0x00, 0xf0, 0x11, 0x00


	//----- nvinfo : EIATTR_KPARAM_INFO
	.align		4
.L_11:
        /*0018*/ 	.byte	0x04, 0x17
        /*001a*/ 	.short	(.L_13 - .L_12)
.L_12:
        /*001c*/ 	.word	0x00000000
        /*0020*/ 	.short	0x0001
        /*0022*/ 	.short	0x0008
        /*0024*/ 	.byte	0x00, 0xf4, 0x21, 0x00


	//----- nvinfo : EIATTR_KPARAM_INFO
	.align		4
.L_13:
        /*0028*/ 	.byte	0x04, 0x17
        /*002a*/ 	.short	(.L_15 - .L_14)
.L_14:
        /*002c*/ 	.word	0x00000000
        /*0030*/ 	.short	0x0000
        /*0032*/ 	.short	0x0000
        /*0034*/ 	.byte	0x00, 0xf4, 0x21, 0x00


	//----- nvinfo : EIATTR_SPARSE_MMA_MASK
	.align		4
.L_15:
        /*0038*/ 	.byte	0x03, 0x50
        /*003a*/ 	.short	0x0000


	//----- nvinfo : EIATTR_MAXREG_COUNT
	.align		4
        /*003c*/ 	.byte	0x03, 0x1b
        /*003e*/ 	.short	0x00ff


	//----- nvinfo : EIATTR_EXIT_INSTR_OFFSETS
	.align		4
        /*0040*/ 	.byte	0x04, 0x1c
        /*0042*/ 	.short	(.L_17 - .L_16)


	//   ....[0]....
.L_16:
        /*0044*/ 	.word	0x000001f0


	//----- nvinfo : EIATTR_REQNTID
	.align		4
.L_17:
        /*0048*/ 	.byte	0x04, 0x10
        /*004a*/ 	.short	(.L_19 - .L_18)
.L_18:
        /*004c*/ 	.word	0x00000080
        /*0050*/ 	.word	0x00000001
        /*0054*/ 	.word	0x00000001


	//----- nvinfo : EIATTR_CBANK_PARAM_SIZE
	.align		4
.L_19:
        /*0058*/ 	.byte	0x03, 0x19
        /*005a*/ 	.short	0x0014


	//----- nvinfo : EIATTR_PARAM_CBANK
	.align		4
        /*005c*/ 	.byte	0x04, 0x0a
        /*005e*/ 	.short	(.L_21 - .L_20)
	.align		4
.L_20:
        /*0060*/ 	.word	index@(.nv.constant0.triton_poi_fused_convolution_relu_7)
        /*0064*/ 	.short	0x0210
        /*0066*/ 	.short	0x0014


	//----- nvinfo : EIATTR_SW_WAR
	.align		4
.L_21:
        /*0068*/ 	.byte	0x04, 0x36
        /*006a*/ 	.short	(.L_23 - .L_22)
.L_22:
        /*006c*/ 	.word	0x00000008
.L_23:


//--------------------- .nv.callgraph             --------------------------
	.section	.nv.callgraph,"",@"SHT_CUDA_CALLGRAPH"
	.align	4
	.sectionentsize	8
	.align		4
        /*0000*/ 	.word	0x00000000
	.align		4
        /*0004*/ 	.word	0xffffffff
	.align		4
        /*0008*/ 	.word	0x00000000
	.align		4
        /*000c*/ 	.word	0xfffffffe
	.align		4
        /*0010*/ 	.word	0x00000000
	.align		4
        /*0014*/ 	.word	0xfffffffd
	.align		4
        /*0018*/ 	.word	0x00000000
	.align		4
        /*001c*/ 	.word	0xfffffffc


//--------------------- .text.triton_poi_fused_convolution_relu_7 --------------------------
	.section	.text.triton_poi_fused_convolution_relu_7,"ax",@progbits
	.align	128
        .global         triton_poi_fused_convolution_relu_7
        .type           triton_poi_fused_convolution_relu_7,@function
        .size           triton_poi_fused_convolution_relu_7,(.L_x_1 - triton_poi_fused_convolution_relu_7)
        .other          triton_poi_fused_convolution_relu_7,@"STO_CUDA_ENTRY STV_DEFAULT"
triton_poi_fused_convolution_relu_7:
.text.triton_poi_fused_convolution_relu_7:
[----:B------:R-:W-:Y:S01]  /*0000*/  LDC R1, c[0x0][0x28] ;  /* 0x00000a00ff017b82 */ /* 0x000fe20000000800 */
[----:B------:R-:W1:Y:S07]  /*0010*/  S2R R0, SR_TID.X ;  /* 0x0000000000007919 */ /* 0x000e6e0000002100 */
[----:B------:R-:W2:Y:S01]  /*0020*/  LDC.64 R8, c[0x0][0x218] ;  /* 0x00008600ff087b82 */ /* 0x000ea20000000a00 */
[----:B------:R-:W-:Y:S01]  /*0030*/  ULDC.64 UR4, c[0x0][0x208] ;  /* 0x0000820000047ab9 */ /* 0x000fe20000000a00 */
[----:B------:R-:W3:Y:S06]  /*0040*/  S2R R5, SR_CTAID.X ;  /* 0x0000000000057919 */ /* 0x000eec0000002500 */
[----:B------:R-:W4:Y:S01]  /*0050*/  LDC.64 R2, c[0x0][0x210] ;  /* 0x00008400ff027b82 */ /* 0x000f220000000a00 */
[----:B-1----:R-:W-:Y:S01]  /*0060*/  IMAD.SHL.U32 R0, R0, 0x4, RZ ;  /* 0x0000000400007824 */ /* 0x002fe200078e00ff */
[----:B---3--:R-:W-:-:S04]  /*0070*/  SHF.R.S32.HI R4, RZ, 0x16, R5 ;  /* 0x00000016ff047819 */ /* 0x008fc80000011405 */
[----:B------:R-:W-:-:S05]  /*0080*/  LOP3.LUT R0, R0, 0x1fc, RZ, 0xc0, !PT ;  /* 0x000001fc00007812 */ /* 0x000fca00078ec0ff */
[----:B------:R-:W-:Y:S01]  /*0090*/  IMAD R5, R5, 0x200, R0 ;  /* 0x0000020005057824 */ /* 0x000fe200078e0200 */
[----:B------:R-:W-:-:S03]  /*00a0*/  SGXT R0, R4, 0x1 ;  /* 0x000000010400781a */ /* 0x000fc60000000200 */
[----:B----4-:R-:W-:Y:S01]  /*00b0*/  IMAD.WIDE R2, R5, 0x4, R2 ;  /* 0x0000000405027825 */ /* 0x010fe200078e0202 */
[----:B------:R-:W-:-:S04]  /*00c0*/  LEA.HI R0, R0, R5, RZ, 0x4 ;  /* 0x0000000500007211 */ /* 0x000fc800078f20ff */
[----:B------:R-:W-:-:S05]  /*00d0*/  LOP3.LUT R0, R0, 0xfffffff0, RZ, 0xc0, !PT ;  /* 0xfffffff000007812 */ /* 0x000fca00078ec0ff */
[----:B------:R-:W-:-:S04]  /*00e0*/  IMAD.IADD R7, R5, 0x1, -R0 ;  /* 0x0000000105077824 */ /* 0x000fc800078e0a00 */
[----:B--2---:R-:W-:Y:S02]  /*00f0*/  IMAD.WIDE R8, R7, 0x4, R8 ;  /* 0x0000000407087825 */ /* 0x004fe400078e0208 */
[----:B------:R-:W2:Y:S04]  /*0100*/  LDG.E.128 R4, desc[UR4][R2.64] ;  /* 0x0000000402047981 */ /* 0x000ea8000c1e1d00 */
[----:B------:R-:W2:Y:S02]  /*0110*/  LDG.E.EL.128 R8, desc[UR4][R8.64] ;  /* 0x0000000408087981 */ /* 0x000ea4000c2e1d00 */
[C---:B--2---:R-:W-:Y:S01]  /*0120*/  FSETP.GEU.AND P3, PT, R4.reuse, -R8, PT ;  /* 0x800000080400720b */ /* 0x044fe20003f6e000 */
[----:B------:R-:W-:Y:S01]  /*0130*/  FADD R4, R4, R8 ;  /* 0x0000000804047221 */ /* 0x000fe20000000000 */
[C---:B------:R-:W-:Y:S01]  /*0140*/  FSETP.GEU.AND P2, PT, R5.reuse, -R9, PT ;  /* 0x800000090500720b */ /* 0x040fe20003f4e000 */
[----:B------:R-:W-:Y:S01]  /*0150*/  FADD R5, R5, R9 ;  /* 0x0000000905057221 */ /* 0x000fe20000000000 */
[C---:B------:R-:W-:Y:S01]  /*0160*/  FSETP.GEU.AND P1, PT, R6.reuse, -R10, PT ;  /* 0x8000000a0600720b */ /* 0x040fe20003f2e000 */
[----:B------:R-:W-:Y:S01]  /*0170*/  FADD R6, R6, R10 ;  /* 0x0000000a06067221 */ /* 0x000fe20000000000 */
[C---:B------:R-:W-:Y:S01]  /*0180*/  FADD R0, R7.reuse, R11 ;  /* 0x0000000b07007221 */ /* 0x040fe20000000000 */
[----:B------:R-:W-:-:S02]  /*0190*/  FSETP.GEU.AND P0, PT, R7, -R11, PT ;  /* 0x8000000b0700720b */ /* 0x000fc40003f0e000 */
[----:B------:R-:W-:Y:S02]  /*01a0*/  SEL R4, R4, RZ, P3 ;  /* 0x000000ff04047207 */ /* 0x000fe40001800000 */
[----:B------:R-:W-:Y:S02]  /*01b0*/  SEL R5, R5, RZ, P2 ;  /* 0x000000ff05057207 */ /* 0x000fe40001000000 */
[----:B------:R-:W-:Y:S02]  /*01c0*/  SEL R6, R6, RZ, P1 ;  /* 0x000000ff06067207 */ /* 0x000fe40000800000 */
[----:B------:R-:W-:-:S05]  /*01d0*/  SEL R7, R0, RZ, P0 ;  /* 0x000000ff00077207 */ /* 0x000fca0000000000 */
[----:B------:R-:W-:Y:S01]  /*01e0*/  STG.E.128 desc[UR4][R2.64], R4 ;  /* 0x0000000402007986 */ /* 0x000fe2000c101d04 */
[----:B------:R-:W-:Y:S05]  /*01f0*/  EXIT ;  /* 0x000000000000794d */ /* 0x000fea0003800000 */
.L_x_0:
[----:B------:R-:W-:-:S00]  /*0200*/  BRA `(.L_x_0) ;  /* 0xfffffffc00fc7947 */ /* 0x000fc0000383ffff */
[----:B------:R-:W-:-:S00]  /*0210*/  NOP ;  /* 0x0000000000007918 */ /* 0x000fc00000000000 */
        /* <DEDUP_REMOVED lines=14> */
.L_x_1:


//--------------------- .nv.constant0.triton_poi_fused_convolution_relu_7 --------------------------
	.section	.nv.constant0.triton_poi_fused_convolution_relu_7,"a",@progbits
	.sectionflags	@""
	.align	4
.nv.constant0.triton_poi_fused_convolution_relu_7:
	.zero		548
